//
// Generated by NVIDIA NVVM Compiler
//
// Compiler Build ID: CL-36424714
// Cuda compilation tools, release 13.0, V13.0.88
// Based on NVVM 20.0.0
//

.version 9.0
.target sm_100
.address_size 64

	// .globl	_Z11work_kernelPfii
.global .align 4 .b8 __cudart_i2opi_f[24] = {65, 144, 67, 60, 153, 149, 98, 219, 192, 221, 52, 245, 209, 87, 39, 252, 41, 21, 68, 78, 110, 131, 249, 162};

.visible .entry _Z11work_kernelPfii(
	.param .u64 .ptr .align 1 _Z11work_kernelPfii_param_0,
	.param .u32 _Z11work_kernelPfii_param_1,
	.param .u32 _Z11work_kernelPfii_param_2
)
{
	.local .align 4 .b8 	__local_depot0[28];
	.reg .b64 	%SP;
	.reg .b64 	%SPL;
	.reg .pred 	%p<14>;
	.reg .b32 	%r<55>;
	.reg .b32 	%f<31>;
	.reg .b64 	%rd<25>;
	.reg .b64 	%fd<3>;

	mov.u64 	%SPL, __local_depot0;
	ld.param.u64 	%rd11, [_Z11work_kernelPfii_param_0];
	ld.param.u32 	%r22, [_Z11work_kernelPfii_param_1];
	ld.param.u32 	%r23, [_Z11work_kernelPfii_param_2];
	add.u64 	%rd1, %SPL, 0;
	mov.u32 	%r24, %ctaid.x;
	mov.u32 	%r1, %ntid.x;
	mov.u32 	%r25, %tid.x;
	mad.lo.s32 	%r49, %r24, %r1, %r25;
	setp.ge.s32 	%p1, %r49, %r22;
	setp.lt.s32 	%p2, %r23, 1;
	or.pred  	%p3, %p1, %p2;
	@%p3 bra 	$L__BB0_13;
	mov.u32 	%r26, %nctaid.x;
	mul.lo.s32 	%r3, %r1, %r26;
	cvta.to.global.u64 	%rd2, %rd11;
	mov.u64 	%rd14, __cudart_i2opi_f;
$L__BB0_2:
	mul.wide.s32 	%rd13, %r49, 4;
	add.s64 	%rd3, %rd2, %rd13;
	ld.global.f32 	%f29, [%rd3];
	mov.b32 	%r50, 0;
$L__BB0_3:
	mul.f32 	%f9, %f29, 0f3F22F983;
	cvt.rni.s32.f32 	%r54, %f9;
	cvt.rn.f32.s32 	%f10, %r54;
	fma.rn.f32 	%f11, %f10, 0fBFC90FDA, %f29;
	fma.rn.f32 	%f12, %f10, 0fB3A22168, %f11;
	fma.rn.f32 	%f30, %f10, 0fA7C234C5, %f12;
	abs.f32 	%f4, %f29;
	setp.ltu.f32 	%p4, %f4, 0f47CE4780;
	@%p4 bra 	$L__BB0_11;
	setp.eq.f32 	%p5, %f4, 0f7F800000;
	@%p5 bra 	$L__BB0_10;
	mov.b32 	%r7, %f29;
	shl.b32 	%r29, %r7, 8;
	or.b32  	%r8, %r29, -2147483648;
	mov.b64 	%rd24, 0;
	mov.b32 	%r51, 0;
	mov.u64 	%rd22, %rd14;
	mov.u64 	%rd23, %rd1;
$L__BB0_6:
	.pragma "nounroll";
	ld.global.nc.u32 	%r30, [%rd22];
	mad.wide.u32 	%rd16, %r30, %r8, %rd24;
	shr.u64 	%rd24, %rd16, 32;
	st.local.u32 	[%rd23], %rd16;
	add.s32 	%r51, %r51, 1;
	add.s64 	%rd23, %rd23, 4;
	add.s64 	%rd22, %rd22, 4;
	setp.ne.s32 	%p6, %r51, 6;
	@%p6 bra 	$L__BB0_6;
	shr.u32 	%r31, %r7, 23;
	st.local.u32 	[%rd1+24], %rd24;
	and.b32  	%r11, %r31, 31;
	and.b32  	%r32, %r31, 224;
	add.s32 	%r33, %r32, -128;
	shr.u32 	%r34, %r33, 5;
	mul.wide.u32 	%rd17, %r34, 4;
	sub.s64 	%rd10, %rd1, %rd17;
	ld.local.u32 	%r52, [%rd10+24];
	ld.local.u32 	%r53, [%rd10+20];
	setp.eq.s32 	%p7, %r11, 0;
	@%p7 bra 	$L__BB0_9;
	shf.l.wrap.b32 	%r52, %r53, %r52, %r11;
	ld.local.u32 	%r35, [%rd10+16];
	shf.l.wrap.b32 	%r53, %r35, %r53, %r11;
$L__BB0_9:
	shr.u32 	%r36, %r52, 30;
	shf.l.wrap.b32 	%r37, %r53, %r52, 2;
	shl.b32 	%r38, %r53, 2;
	shr.u32 	%r39, %r37, 31;
	add.s32 	%r40, %r39, %r36;
	neg.s32 	%r41, %r40;
	setp.lt.s32 	%p8, %r7, 0;
	selp.b32 	%r54, %r41, %r40, %p8;
	xor.b32  	%r42, %r37, %r7;
	shr.s32 	%r43, %r37, 31;
	xor.b32  	%r44, %r43, %r37;
	xor.b32  	%r45, %r43, %r38;
	cvt.u64.u32 	%rd18, %r44;
	shl.b64 	%rd19, %rd18, 32;
	cvt.u64.u32 	%rd20, %r45;
	or.b64  	%rd21, %rd19, %rd20;
	cvt.rn.f64.s64 	%fd1, %rd21;
	mul.f64 	%fd2, %fd1, 0d3BF921FB54442D19;
	cvt.rn.f32.f64 	%f13, %fd2;
	neg.f32 	%f14, %f13;
	setp.lt.s32 	%p9, %r42, 0;
	selp.f32 	%f30, %f14, %f13, %p9;
	bra.uni 	$L__BB0_11;
$L__BB0_10:
	mov.f32 	%f15, 0f00000000;
	mul.rn.f32 	%f30, %f29, %f15;
	mov.b32 	%r54, 0;
$L__BB0_11:
	mul.rn.f32 	%f16, %f30, %f30;
	and.b32  	%r47, %r54, 1;
	setp.eq.b32 	%p10, %r47, 1;
	selp.f32 	%f17, 0f3F800000, %f30, %p10;
	fma.rn.f32 	%f18, %f16, %f17, 0f00000000;
	fma.rn.f32 	%f19, %f16, 0f37CBAC00, 0fBAB607ED;
	selp.f32 	%f20, %f19, 0fB94D4153, %p10;
	selp.f32 	%f21, 0f3D2AAABB, 0f3C0885E4, %p10;
	fma.rn.f32 	%f22, %f20, %f16, %f21;
	selp.f32 	%f23, 0fBEFFFFFF, 0fBE2AAAA8, %p10;
	fma.rn.f32 	%f24, %f22, %f16, %f23;
	fma.rn.f32 	%f25, %f24, %f18, %f17;
	and.b32  	%r48, %r54, 2;
	setp.eq.s32 	%p11, %r48, 0;
	mov.f32 	%f26, 0f00000000;
	sub.f32 	%f27, %f26, %f25;
	selp.f32 	%f28, %f25, %f27, %p11;
	add.f32 	%f29, %f28, 0f3F800000;
	add.s32 	%r50, %r50, 1;
	setp.ne.s32 	%p12, %r50, %r23;
	@%p12 bra 	$L__BB0_3;
	st.global.f32 	[%rd3], %f29;
	add.s32 	%r49, %r49, %r3;
	setp.lt.s32 	%p13, %r49, %r22;
	@%p13 bra 	$L__BB0_2;
$L__BB0_13:
	ret;

}


// ===== COMPILED SASS (sm_100) =====

	.target	sm_100

	.elftype	@"ET_EXEC"


//--------------------- .note.nv.tkinfo           --------------------------
	.section	.note.nv.tkinfo,"",@"SHT_NOTE"
	.sectionflags	@"SHF_NOTE_NV_TKINFO"
	.tkinfo
        /*0018*/ 	.word	0x00000002
        /*0030*/ 	.string	""
        /*0030*/ 	.string	"ptxas"
        /*0030*/ 	.string	"Cuda compilation tools, release 13.0, V13.0.88"
        /*0030*/ 	.string	"Build cuda_13.0.r13.0/compiler.36424714_0"
        /*0030*/ 	.string	"-arch sm_100 -m 64 "



//--------------------- .note.nv.cuinfo           --------------------------
	.section	.note.nv.cuinfo,"",@"SHT_NOTE"
	.sectionflags	@"SHF_NOTE_NV_CUINFO"
        /*0018*/ 	.short	0x0002
        /*001a*/ 	.short	0x0064
        /*001c*/ 	.short	0x0082
	.zero		2


//--------------------- .nv.info                  --------------------------
	.section	.nv.info,"",@"SHT_CUDA_INFO"
	.align	4


	//----- nvinfo : EIATTR_REGCOUNT
	.align		4
        /*0000*/ 	.byte	0x04, 0x2f
        /*0002*/ 	.short	(.L_2 - .L_1)
	.align		4
.L_1:
        /*0004*/ 	.word	index@(_Z11work_kernelPfii)
        /*0008*/ 	.word	0x00000018


	//----- nvinfo : EIATTR_FRAME_SIZE
	.align		4
.L_2:
        /*000c*/ 	.byte	0x04, 0x11
        /*000e*/ 	.short	(.L_4 - .L_3)
	.align		4
.L_3:
        /*0010*/ 	.word	index@(_Z11work_kernelPfii)
        /*0014*/ 	.word	0x00000000


	//----- nvinfo : EIATTR_MIN_STACK_SIZE
	.align		4
.L_4:
        /*0018*/ 	.byte	0x04, 0x12
        /*001a*/ 	.short	(.L_6 - .L_5)
	.align		4
.L_5:
        /*001c*/ 	.word	index@(_Z11work_kernelPfii)
        /*0020*/ 	.word	0x00000000
.L_6:


//--------------------- .nv.compat                --------------------------
	.section	.nv.compat,"",@"SHT_CUDA_COMPAT_INFO"
	.align	4
        /*0000*/ 	.byte	0x02, 0x09, 0x00, 0x00, 0x02, 0x02, 0x01, 0x00, 0x02, 0x05, 0x05, 0x00, 0x03, 0x07, 0x01, 0x01
        /*0010*/ 	.byte	0x02, 0x03, 0x00, 0x00, 0x02, 0x06, 0x01, 0x00, 0x04, 0x0b, 0x08, 0x00, 0x01, 0x00, 0x00, 0x00
        /*0020*/ 	.byte	0x00, 0x00, 0x00, 0x00


//--------------------- .nv.info._Z11work_kernelPfii --------------------------
	.section	.nv.info._Z11work_kernelPfii,"",@"SHT_CUDA_INFO"
	.sectionflags	@""
	.align	4


	//----- nvinfo : EIATTR_CUDA_API_VERSION
	.align		4
        /*0000*/ 	.byte	0x04, 0x37
        /*0002*/ 	.short	(.L_8 - .L_7)
.L_7:
        /*0004*/ 	.word	0x00000082


	//----- nvinfo : EIATTR_KPARAM_INFO
	.align		4
.L_8:
        /*0008*/ 	.byte	0x04, 0x17
        /*000a*/ 	.short	(.L_10 - .L_9)
.L_9:
        /*000c*/ 	.word	0x00000000
        /*0010*/ 	.short	0x0002
        /*0012*/ 	.short	0x000c
        /*0014*/ 	.byte	0x00, 0xf0, 0x11, 0x00


	//----- nvinfo : EIATTR_KPARAM_INFO
	.align		4
.L_10:
        /*0018*/ 	.byte	0x04, 0x17
        /*001a*/ 	.short	(.L_12 - .L_11)
.L_11:
        /*001c*/ 	.word	0x00000000
        /*0020*/ 	.short	0x0001
        /*0022*/ 	.short	0x0008
        /*0024*/ 	.byte	0x00, 0xf0, 0x11, 0x00


	//----- nvinfo : EIATTR_KPARAM_INFO
	.align		4
.L_12:
        /*0028*/ 	.byte	0x04, 0x17
        /*002a*/ 	.short	(.L_14 - .L_13)
.L_13:
        /*002c*/ 	.word	0x00000000
        /*0030*/ 	.short	0x0000
        /*0032*/ 	.short	0x0000
        /*0034*/ 	.byte	0x00, 0xf5, 0x21, 0x00


	//----- nvinfo : EIATTR_SPARSE_MMA_MASK
	.align		4
.L_14:
        /*0038*/ 	.byte	0x03, 0x50
        /*003a*/ 	.short	0x0000


	//----- nvinfo : EIATTR_MAXREG_COUNT
	.align		4
        /*003c*/ 	.byte	0x03, 0x1b
        /*003e*/ 	.short	0x00ff


	//----- nvinfo : EIATTR_MERCURY_ISA_VERSION
	.align		4
        /*0040*/ 	.byte	0x03, 0x5f
        /*0042*/ 	.short	0x0101


	//----- nvinfo : EIATTR_VRC_CTA_INIT_COUNT
	.align		4
        /*0044*/ 	.byte	0x02, 0x4a
	.zero		1
	.zero		1


	//----- nvinfo : EIATTR_EXIT_INSTR_OFFSETS
	.align		4
        /*0048*/ 	.byte	0x04, 0x1c
        /*004a*/ 	.short	(.L_16 - .L_15)


	//   ....[0]....
.L_15:
        /*004c*/ 	.word	0x00000080


	//   ....[1]....
        /*0050*/ 	.word	0x00000970


	//----- nvinfo : EIATTR_CRS_STACK_SIZE
	.align		4
.L_16:
        /*0054*/ 	.byte	0x04, 0x1e
        /*0056*/ 	.short	(.L_18 - .L_17)
.L_17:
        /*0058*/ 	.word	0x00000000


	//----- nvinfo : EIATTR_CBANK_PARAM_SIZE
	.align		4
.L_18:
        /*005c*/ 	.byte	0x03, 0x19
        /*005e*/ 	.short	0x0010


	//----- nvinfo : EIATTR_PARAM_CBANK
	.align		4
        /*0060*/ 	.byte	0x04, 0x0a
        /*0062*/ 	.short	(.L_20 - .L_19)
	.align		4
.L_19:
        /*0064*/ 	.word	index@(.nv.constant0._Z11work_kernelPfii)
        /*0068*/ 	.short	0x0380
        /*006a*/ 	.short	0x0010


	//----- nvinfo : EIATTR_SW_WAR
	.align		4
.L_20:
        /*006c*/ 	.byte	0x04, 0x36
        /*006e*/ 	.short	(.L_22 - .L_21)
.L_21:
        /*0070*/ 	.word	0x00000008
.L_22:


//--------------------- .nv.callgraph             --------------------------
	.section	.nv.callgraph,"",@"SHT_CUDA_CALLGRAPH"
	.align	4
	.sectionentsize	8
	.align		4
        /*0000*/ 	.word	0x00000000
	.align		4
        /*0004*/ 	.word	0xffffffff
	.align		4
        /*0008*/ 	.word	0x00000000
	.align		4
        /*000c*/ 	.word	0xfffffffe
	.align		4
        /*0010*/ 	.word	0x00000000
	.align		4
        /*0014*/ 	.word	0xfffffffd
	.align		4
        /*0018*/ 	.word	0x00000000
	.align		4
        /*001c*/ 	.word	0xfffffffc


//--------------------- .nv.constant4             --------------------------
	.section	.nv.constant4,"a",@progbits
	.align	8
	.align		8
.nv.constant4:
        /*0000*/ 	.dword	__cudart_i2opi_f


//--------------------- .text._Z11work_kernelPfii --------------------------
	.section	.text._Z11work_kernelPfii,"ax",@progbits
	.align	128
        .global         _Z11work_kernelPfii
        .type           _Z11work_kernelPfii,@function
        .size           _Z11work_kernelPfii,(.L_x_9 - _Z11work_kernelPfii)
        .other          _Z11work_kernelPfii,@"STO_CUDA_ENTRY STV_DEFAULT"
_Z11work_kernelPfii:
.text._Z11work_kernelPfii:
[----:B------:R-:W-:Y:S01]  /*0000*/  LDC R1, c[0x0][0x37c] ;  /* 0x0000df00ff017b82 */ /* 0x000fe20000000800 */
[----:B------:R-:W0:Y:S07]  /*0010*/  S2R R4, SR_TID.X ;  /* 0x0000000000047919 */ /* 0x000e2e0000002100 */
[----:B------:R-:W0:Y:S08]  /*0020*/  S2UR UR4, SR_CTAID.X ;  /* 0x00000000000479c3 */ /* 0x000e300000002500 */
[----:B------:R-:W0:Y:S08]  /*0030*/  LDC R5, c[0x0][0x360] ;  /* 0x0000d800ff057b82 */ /* 0x000e300000000800 */
[----:B------:R-:W1:Y:S01]  /*0040*/  LDC.64 R2, c[0x0][0x388] ;  /* 0x0000e200ff027b82 */ /* 0x000e620000000a00 */
[----:B0-----:R-:W-:Y:S01]  /*0050*/  IMAD R4, R5, UR4, R4 ;  /* 0x0000000405047c24 */ /* 0x001fe2000f8e0204 */
[----:B-1----:R-:W-:-:S04]  /*0060*/  ISETP.GE.AND P0, PT, R3, 0x1, PT ;  /* 0x000000010300780c */ /* 0x002fc80003f06270 */
[----:B------:R-:W-:-:S13]  /*0070*/  ISETP.GE.OR P0, PT, R4, R2, !P0 ;  /* 0x000000020400720c */ /* 0x000fda0004706670 */
[----:B------:R-:W-:Y:S05]  /*0080*/  @P0 EXIT ;  /* 0x000000000000094d */ /* 0x000fea0003800000 */
[----:B------:R-:W0:Y:S01]  /*0090*/  LDCU UR4, c[0x0][0x370] ;  /* 0x00006e00ff0477ac */ /* 0x000e220008000800 */
[----:B------:R-:W1:Y:S01]  /*00a0*/  LDCU.64 UR6, c[0x0][0x358] ;  /* 0x00006b00ff0677ac */ /* 0x000e620008000a00 */
[----:B0-----:R-:W-:-:S07]  /*00b0*/  IMAD R5, R5, UR4, RZ ;  /* 0x0000000405057c24 */ /* 0x001fce000f8e02ff */
.L_x_7:
[----:B------:R-:W0:Y:S01]  /*00c0*/  LDC.64 R2, c[0x0][0x380] ;  /* 0x0000e000ff027b82 */ /* 0x000e220000000a00 */
[----:B------:R-:W2:Y:S01]  /*00d0*/  LDCU UR4, c[0x0][0x388] ;  /* 0x00007100ff0477ac */ /* 0x000ea20008000800 */
[----:B0-----:R-:W-:-:S05]  /*00e0*/  IMAD.WIDE R2, R4, 0x4, R2 ;  /* 0x0000000404027825 */ /* 0x001fca00078e0202 */
[----:B-1----:R0:W5:Y:S01]  /*00f0*/  LDG.E R9, desc[UR6][R2.64] ;  /* 0x0000000602097981 */ /* 0x002162000c1e1900 */
[----:B------:R-:W-:Y:S02]  /*0100*/  IMAD.IADD R4, R5, 0x1, R4 ;  /* 0x0000000105047824 */ /* 0x000fe400078e0204 */
[----:B------:R-:W-:-:S03]  /*0110*/  IMAD.MOV.U32 R7, RZ, RZ, RZ ;  /* 0x000000ffff077224 */ /* 0x000fc600078e00ff */
[----:B--2---:R-:W-:-:S04]  /*0120*/  ISETP.GE.AND P0, PT, R4, UR4, PT ;  /* 0x0000000404007c0c */ /* 0x004fc8000bf06270 */
[----:B0-----:R-:W-:-:S09]  /*0130*/  P2R R19, PR, RZ, 0x1 ;  /* 0x00000001ff137803 */ /* 0x001fd20000000000 */
.L_x_6:
[C---:B-----5:R-:W-:Y:S01]  /*0140*/  FMUL R0, R9.reuse, 0.63661974668502807617 ;  /* 0x3f22f98309007820 */ /* 0x060fe20000400000 */
[----:B------:R-:W-:Y:S01]  /*0150*/  FSETP.GE.AND P0, PT, |R9|, 105615, PT ;  /* 0x47ce47800900780b */ /* 0x000fe20003f06200 */
[----:B------:R-:W-:Y:S04]  /*0160*/  BSSY.RECONVERGENT B0, `(.L_x_0) ;  /* 0x0000067000007945 */ /* 0x000fe80003800200 */
[----:B------:R-:W0:Y:S02]  /*0170*/  F2I.NTZ R0, R0 ;  /* 0x0000000000007305 */ /* 0x000e240000203100 */
[----:B0-----:R-:W-:-:S05]  /*0180*/  I2FP.F32.S32 R8, R0 ;  /* 0x0000000000087245 */ /* 0x001fca0000201400 */
[----:B------:R-:W-:-:S04]  /*0190*/  FFMA R11, R8, -1.5707962512969970703, R9 ;  /* 0xbfc90fda080b7823 */ /* 0x000fc80000000009 */
[----:B------:R-:W-:-:S04]  /*01a0*/  FFMA R11, R8, -7.5497894158615963534e-08, R11 ;  /* 0xb3a22168080b7823 */ /* 0x000fc8000000000b */
[----:B------:R-:W-:Y:S01]  /*01b0*/  FFMA R8, R8, -5.3903029534742383927e-15, R11 ;  /* 0xa7c234c508087823 */ /* 0x000fe2000000000b */
[----:B------:R-:W-:Y:S06]  /*01c0*/  @!P0 BRA `(.L_x_1) ;  /* 0x0000000400808947 */ /* 0x000fec0003800000 */
[----:B------:R-:W-:-:S13]  /*01d0*/  FSETP.NEU.AND P0, PT, |R9|, +INF , PT ;  /* 0x7f8000000900780b */ /* 0x000fda0003f0d200 */
[----:B------:R-:W-:Y:S05]  /*01e0*/  @!P0 BRA `(.L_x_2) ;  /* 0x0000000400708947 */ /* 0x000fea0003800000 */
[----:B------:R-:W-:Y:S01]  /*01f0*/  IMAD.SHL.U32 R8, R9, 0x100, RZ ;  /* 0x0000010009087824 */ /* 0x000fe200078e00ff */
[----:B------:R-:W0:Y:S01]  /*0200*/  LDCU.64 UR8, c[0x4][URZ] ;  /* 0x01000000ff0877ac */ /* 0x000e220008000a00 */
[----:B------:R-:W-:Y:S02]  /*0210*/  IMAD.MOV.U32 R0, RZ, RZ, RZ ;  /* 0x000000ffff007224 */ /* 0x000fe400078e00ff */
[----:B------:R-:W-:Y:S01]  /*0220*/  IMAD.MOV.U32 R20, RZ, RZ, RZ ;  /* 0x000000ffff147224 */ /* 0x000fe200078e00ff */
[----:B------:R-:W-:Y:S01]  /*0230*/  LOP3.LUT R21, R8, 0x80000000, RZ, 0xfc, !PT ;  /* 0x8000000008157812 */ /* 0x000fe200078efcff */
[----:B------:R-:W-:Y:S01]  /*0240*/  UMOV UR5, URZ ;  /* 0x000000ff00057c82 */ /* 0x000fe20008000000 */
[----:B------:R-:W-:-:S05]  /*0250*/  UMOV UR4, URZ ;  /* 0x000000ff00047c82 */ /* 0x000fca0008000000 */
.L_x_3:
[----:B0-----:R-:W-:Y:S01]  /*0260*/  IMAD.U32 R12, RZ, RZ, UR8 ;  /* 0x00000008ff0c7e24 */ /* 0x001fe2000f8e00ff */
[----:B------:R-:W-:-:S05]  /*0270*/  MOV R13, UR9 ;  /* 0x00000009000d7c02 */ /* 0x000fca0008000f00 */
[----:B------:R-:W2:Y:S01]  /*0280*/  LDG.E.CONSTANT R10, desc[UR6][R12.64] ;  /* 0x000000060c0a7981 */ /* 0x000ea2000c1e9900 */
[----:B------:R-:W-:Y:S01]  /*0290*/  UIADD3 UR4, UPT, UPT, UR4, 0x1, URZ ;  /* 0x0000000104047890 */ /* 0x000fe2000fffe0ff */
[C---:B------:R-:W-:Y:S01]  /*02a0*/  ISETP.EQ.AND P0, PT, R20.reuse, RZ, PT ;  /* 0x000000ff1400720c */ /* 0x040fe20003f02270 */
[----:B------:R-:W-:Y:S01]  /*02b0*/  UIADD3 UR8, UP1, UPT, UR8, 0x4, URZ ;  /* 0x0000000408087890 */ /* 0x000fe2000ff3e0ff */
[C---:B------:R-:W-:Y:S01]  /*02c0*/  ISETP.EQ.AND P1, PT, R20.reuse, 0x4, PT ;  /* 0x000000041400780c */ /* 0x040fe20003f22270 */
[----:B------:R-:W-:Y:S01]  /*02d0*/  UISETP.NE.AND UP0, UPT, UR4, 0x6, UPT ;  /* 0x000000060400788c */ /* 0x000fe2000bf05270 */
[C---:B------:R-:W-:Y:S01]  /*02e0*/  ISETP.EQ.AND P3, PT, R20.reuse, 0xc, PT ;  /* 0x0000000c1400780c */ /* 0x040fe20003f62270 */
[----:B------:R-:W-:Y:S01]  /*02f0*/  UIADD3.X UR9, UPT, UPT, URZ, UR9, URZ, UP1, !UPT ;  /* 0x00000009ff097290 */ /* 0x000fe20008ffe4ff */
[C---:B------:R-:W-:Y:S02]  /*0300*/  ISETP.EQ.AND P4, PT, R20.reuse, 0x10, PT ;  /* 0x000000101400780c */ /* 0x040fe40003f82270 */
[----:B------:R-:W-:Y:S01]  /*0310*/  ISETP.EQ.AND P5, PT, R20, 0x14, PT ;  /* 0x000000141400780c */ /* 0x000fe20003fa2270 */
[----:B--2---:R-:W-:-:S03]  /*0320*/  IMAD.WIDE.U32 R10, R10, R21, RZ ;  /* 0x000000150a0a7225 */ /* 0x004fc600078e00ff */
[----:B------:R-:W-:-:S04]  /*0330*/  IADD3 R8, P2, PT, R10, R0, RZ ;  /* 0x000000000a087210 */ /* 0x000fc80007f5e0ff */
[----:B------:R-:W-:Y:S01]  /*0340*/  IADD3.X R0, PT, PT, R11, UR5, RZ, P2, !PT ;  /* 0x000000050b007c10 */ /* 0x000fe200097fe4ff */
[--C-:B------:R-:W-:Y:S01]  /*0350*/  @P0 IMAD.MOV.U32 R6, RZ, RZ, R8.reuse ;  /* 0x000000ffff060224 */ /* 0x100fe200078e0008 */
[C---:B------:R-:W-:Y:S01]  /*0360*/  ISETP.EQ.AND P2, PT, R20.reuse, 0x8, PT ;  /* 0x000000081400780c */ /* 0x040fe20003f42270 */
[--C-:B------:R-:W-:Y:S02]  /*0370*/  @P1 IMAD.MOV.U32 R14, RZ, RZ, R8.reuse ;  /* 0x000000ffff0e1224 */ /* 0x100fe400078e0008 */
[----:B------:R-:W-:Y:S01]  /*0380*/  @P5 MOV R18, R8 ;  /* 0x0000000800125202 */ /* 0x000fe20000000f00 */
[--C-:B------:R-:W-:Y:S02]  /*0390*/  @P3 IMAD.MOV.U32 R16, RZ, RZ, R8.reuse ;  /* 0x000000ffff103224 */ /* 0x100fe400078e0008 */
[----:B------:R-:W-:Y:S02]  /*03a0*/  @P4 IMAD.MOV.U32 R17, RZ, RZ, R8 ;  /* 0x000000ffff114224 */ /* 0x000fe400078e0008 */
[----:B------:R-:W-:-:S05]  /*03b0*/  VIADD R20, R20, 0x4 ;  /* 0x0000000414147836 */ /* 0x000fca0000000000 */
[----:B------:R-:W-:Y:S01]  /*03c0*/  @P2 IMAD.MOV.U32 R15, RZ, RZ, R8 ;  /* 0x000000ffff0f2224 */ /* 0x000fe200078e0008 */
[----:B------:R-:W-:Y:S06]  /*03d0*/  BRA.U UP0, `(.L_x_3) ;  /* 0xfffffffd00a07547 */ /* 0x000fec000b83ffff */
[----:B------:R-:W-:Y:S01]  /*03e0*/  SHF.R.U32.HI R10, RZ, 0x17, R9 ;  /* 0x00000017ff0a7819 */ /* 0x000fe20000011609 */
[----:B------:R-:W-:Y:S03]  /*03f0*/  BSSY.RECONVERGENT B1, `(.L_x_4) ;  /* 0x0000028000017945 */ /* 0x000fe60003800200 */
[C---:B------:R-:W-:Y:S02]  /*0400*/  LOP3.LUT R8, R10.reuse, 0xe0, RZ, 0xc0, !PT ;  /* 0x000000e00a087812 */ /* 0x040fe400078ec0ff */
[----:B------:R-:W-:-:S03]  /*0410*/  LOP3.LUT P6, RZ, R10, 0x1f, RZ, 0xc0, !PT ;  /* 0x0000001f0aff7812 */ /* 0x000fc600078cc0ff */
[----:B------:R-:W-:-:S05]  /*0420*/  VIADD R8, R8, 0xffffff80 ;  /* 0xffffff8008087836 */ /* 0x000fca0000000000 */
[----:B------:R-:W-:-:S05]  /*0430*/  SHF.R.U32.HI R8, RZ, 0x5, R8 ;  /* 0x00000005ff087819 */ /* 0x000fca0000011608 */
[----:B------:R-:W-:-:S05]  /*0440*/  IMAD.U32 R13, R8, -0x4, RZ ;  /* 0xfffffffc080d7824 */ /* 0x000fca00078e00ff */
[C---:B------:R-:W-:Y:S02]  /*0450*/  ISETP.EQ.AND P3, PT, R13.reuse, -0x18, PT ;  /* 0xffffffe80d00780c */ /* 0x040fe40003f62270 */
[C---:B------:R-:W-:Y:S02]  /*0460*/  ISETP.EQ.AND P4, PT, R13.reuse, -0x14, PT ;  /* 0xffffffec0d00780c */ /* 0x040fe40003f82270 */
[C---:B------:R-:W-:Y:S02]  /*0470*/  ISETP.EQ.AND P0, PT, R13.reuse, -0x10, PT ;  /* 0xfffffff00d00780c */ /* 0x040fe40003f02270 */
[C---:B------:R-:W-:Y:S02]  /*0480*/  ISETP.EQ.AND P1, PT, R13.reuse, -0xc, PT ;  /* 0xfffffff40d00780c */ /* 0x040fe40003f22270 */
[C---:B------:R-:W-:Y:S02]  /*0490*/  ISETP.EQ.AND P2, PT, R13.reuse, -0x8, PT ;  /* 0xfffffff80d00780c */ /* 0x040fe40003f42270 */
[----:B------:R-:W-:-:S03]  /*04a0*/  ISETP.EQ.AND P5, PT, R13, 0x4, PT ;  /* 0x000000040d00780c */ /* 0x000fc60003fa2270 */
[--C-:B------:R-:W-:Y:S01]  /*04b0*/  @P3 IMAD.MOV.U32 R8, RZ, RZ, R6.reuse ;  /* 0x000000ffff083224 */ /* 0x100fe200078e0006 */
[C---:B------:R-:W-:Y:S01]  /*04c0*/  ISETP.EQ.AND P3, PT, R13.reuse, -0x4, PT ;  /* 0xfffffffc0d00780c */ /* 0x040fe20003f62270 */
[----:B------:R-:W-:Y:S01]  /*04d0*/  @P4 IMAD.MOV.U32 R11, RZ, RZ, R6 ;  /* 0x000000ffff0b4224 */ /* 0x000fe200078e0006 */
[----:B------:R-:W-:Y:S01]  /*04e0*/  @P4 MOV R8, R14 ;  /* 0x0000000e00084202 */ /* 0x000fe20000000f00 */
[----:B------:R-:W-:Y:S01]  /*04f0*/  @P0 IMAD.MOV.U32 R11, RZ, RZ, R14 ;  /* 0x000000ffff0b0224 */ /* 0x000fe200078e000e */
[----:B------:R-:W-:Y:S01]  /*0500*/  ISETP.EQ.AND P4, PT, R13, RZ, PT ;  /* 0x000000ff0d00720c */ /* 0x000fe20003f82270 */
[--C-:B------:R-:W-:Y:S02]  /*0510*/  @P0 IMAD.MOV.U32 R8, RZ, RZ, R15.reuse ;  /* 0x000000ffff080224 */ /* 0x100fe400078e000f */
[----:B------:R-:W-:Y:S02]  /*0520*/  @P1 IMAD.MOV.U32 R11, RZ, RZ, R15 ;  /* 0x000000ffff0b1224 */ /* 0x000fe400078e000f */
[--C-:B------:R-:W-:Y:S01]  /*0530*/  @P1 IMAD.MOV.U32 R8, RZ, RZ, R16.reuse ;  /* 0x000000ffff081224 */ /* 0x100fe200078e0010 */
[----:B------:R-:W-:Y:S01]  /*0540*/  @P2 MOV R8, R17 ;  /* 0x0000001100082202 */ /* 0x000fe20000000f00 */
[----:B------:R-:W-:-:S02]  /*0550*/  @P2 IMAD.MOV.U32 R11, RZ, RZ, R16 ;  /* 0x000000ffff0b2224 */ /* 0x000fc400078e0010 */
[----:B------:R-:W-:Y:S02]  /*0560*/  @P3 IMAD.MOV.U32 R11, RZ, RZ, R17 ;  /* 0x000000ffff0b3224 */ /* 0x000fe400078e0011 */
[--C-:B------:R-:W-:Y:S02]  /*0570*/  @P3 IMAD.MOV.U32 R8, RZ, RZ, R18.reuse ;  /* 0x000000ffff083224 */ /* 0x100fe400078e0012 */
[----:B------:R-:W-:Y:S02]  /*0580*/  @P4 IMAD.MOV.U32 R11, RZ, RZ, R18 ;  /* 0x000000ffff0b4224 */ /* 0x000fe400078e0012 */
[--C-:B------:R-:W-:Y:S02]  /*0590*/  @P4 IMAD.MOV.U32 R8, RZ, RZ, R0.reuse ;  /* 0x000000ffff084224 */ /* 0x100fe400078e0000 */
[----:B------:R-:W-:Y:S01]  /*05a0*/  @P5 IMAD.MOV.U32 R11, RZ, RZ, R0 ;  /* 0x000000ffff0b5224 */ /* 0x000fe200078e0000 */
[----:B------:R-:W-:Y:S06]  /*05b0*/  @!P6 BRA `(.L_x_5) ;  /* 0x00000000002ce947 */ /* 0x000fec0003800000 */
[----:B------:R-:W-:Y:S01]  /*05c0*/  @P0 MOV R12, R6 ;  /* 0x00000006000c0202 */ /* 0x000fe20000000f00 */
[----:B------:R-:W-:Y:S01]  /*05d0*/  @P1 IMAD.MOV.U32 R12, RZ, RZ, R14 ;  /* 0x000000ffff0c1224 */ /* 0x000fe200078e000e */
[----:B------:R-:W-:Y:S01]  /*05e0*/  ISETP.EQ.AND P0, PT, R13, 0x8, PT ;  /* 0x000000080d00780c */ /* 0x000fe20003f02270 */
[----:B------:R-:W-:Y:S01]  /*05f0*/  @P2 IMAD.MOV.U32 R12, RZ, RZ, R15 ;  /* 0x000000ffff0c2224 */ /* 0x000fe200078e000f */
[----:B------:R-:W-:Y:S01]  /*0600*/  LOP3.LUT R10, R10, 0x1f, RZ, 0xc0, !PT ;  /* 0x0000001f0a0a7812 */ /* 0x000fe200078ec0ff */
[----:B------:R-:W-:Y:S02]  /*0610*/  @P3 IMAD.MOV.U32 R12, RZ, RZ, R16 ;  /* 0x000000ffff0c3224 */ /* 0x000fe400078e0010 */
[----:B------:R-:W-:Y:S01]  /*0620*/  @P4 IMAD.MOV.U32 R12, RZ, RZ, R17 ;  /* 0x000000ffff0c4224 */ /* 0x000fe200078e0011 */
[----:B------:R-:W-:Y:S01]  /*0630*/  SHF.L.W.U32.HI R8, R11, R10, R8 ;  /* 0x0000000a0b087219 */ /* 0x000fe20000010e08 */
[----:B------:R-:W-:-:S06]  /*0640*/  @P5 IMAD.MOV.U32 R12, RZ, RZ, R18 ;  /* 0x000000ffff0c5224 */ /* 0x000fcc00078e0012 */
[----:B------:R-:W-:-:S04]  /*0650*/  @P0 MOV R12, R0 ;  /* 0x00000000000c0202 */ /* 0x000fc80000000f00 */
[----:B------:R-:W-:-:S07]  /*0660*/  SHF.L.W.U32.HI R11, R12, R10, R11 ;  /* 0x0000000a0c0b7219 */ /* 0x000fce0000010e0b */
.L_x_5:
[----:B------:R-:W-:Y:S05]  /*0670*/  BSYNC.RECONVERGENT B1 ;  /* 0x0000000000017941 */ /* 0x000fea0003800200 */
.L_x_4:
[C---:B------:R-:W-:Y:S01]  /*0680*/  SHF.L.W.U32.HI R20, R11.reuse, 0x2, R8 ;  /* 0x000000020b147819 */ /* 0x040fe20000010e08 */
[----:B------:R-:W-:Y:S01]  /*0690*/  IMAD.SHL.U32 R11, R11, 0x4, RZ ;  /* 0x000000040b0b7824 */ /* 0x000fe200078e00ff */
[----:B------:R-:W-:Y:S01]  /*06a0*/  UMOV UR4, 0x54442d19 ;  /* 0x54442d1900047882 */ /* 0x000fe20000000000 */
[----:B------:R-:W-:Y:S01]  /*06b0*/  UMOV UR5, 0x3bf921fb ;  /* 0x3bf921fb00057882 */ /* 0x000fe20000000000 */
[----:B------:R-:W-:Y:S02]  /*06c0*/  SHF.R.S32.HI R0, RZ, 0x1f, R20 ;  /* 0x0000001fff007819 */ /* 0x000fe40000011414 */
[----:B------:R-:W-:Y:S02]  /*06d0*/  ISETP.GE.AND P0, PT, R9, RZ, PT ;  /* 0x000000ff0900720c */ /* 0x000fe40003f06270 */
[C---:B------:R-:W-:Y:S02]  /*06e0*/  LOP3.LUT R10, R0.reuse, R11, RZ, 0x3c, !PT ;  /* 0x0000000b000a7212 */ /* 0x040fe400078e3cff */
[----:B------:R-:W-:-:S02]  /*06f0*/  LOP3.LUT R11, R0, R20, RZ, 0x3c, !PT ;  /* 0x00000014000b7212 */ /* 0x000fc400078e3cff */
[----:B------:R-:W-:Y:S02]  /*0700*/  SHF.R.U32.HI R0, RZ, 0x1e, R8 ;  /* 0x0000001eff007819 */ /* 0x000fe40000011608 */
[C---:B------:R-:W-:Y:S02]  /*0710*/  LOP3.LUT R9, R20.reuse, R9, RZ, 0x3c, !PT ;  /* 0x0000000914097212 */ /* 0x040fe400078e3cff */
[----:B------:R-:W0:Y:S01]  /*0720*/  I2F.F64.S64 R10, R10 ;  /* 0x0000000a000a7312 */ /* 0x000e220000301c00 */
[----:B------:R-:W-:Y:S02]  /*0730*/  LEA.HI R0, R20, R0, RZ, 0x1 ;  /* 0x0000000014007211 */ /* 0x000fe400078f08ff */
[----:B------:R-:W-:-:S03]  /*0740*/  ISETP.GE.AND P1, PT, R9, RZ, PT ;  /* 0x000000ff0900720c */ /* 0x000fc60003f26270 */
[----:B------:R-:W-:-:S04]  /*0750*/  IMAD.MOV R8, RZ, RZ, -R0 ;  /* 0x000000ffff087224 */ /* 0x000fc800078e0a00 */
[----:B------:R-:W-:Y:S01]  /*0760*/  @!P0 IMAD.MOV.U32 R0, RZ, RZ, R8 ;  /* 0x000000ffff008224 */ /* 0x000fe200078e0008 */
[----:B0-----:R-:W-:-:S10]  /*0770*/  DMUL R12, R10, UR4 ;  /* 0x000000040a0c7c28 */ /* 0x001fd40008000000 */
[----:B------:R-:W0:Y:S02]  /*0780*/  F2F.F32.F64 R12, R12 ;  /* 0x0000000c000c7310 */ /* 0x000e240000301000 */
[----:B0-----:R-:W-:Y:S01]  /*0790*/  FSEL R8, -R12, R12, !P1 ;  /* 0x0000000c0c087208 */ /* 0x001fe20004800100 */
[----:B------:R-:W-:Y:S06]  /*07a0*/  BRA `(.L_x_1) ;  /* 0x0000000000087947 */ /* 0x000fec0003800000 */
.L_x_2:
[----:B------:R-:W-:Y:S01]  /*07b0*/  FMUL R8, RZ, R9 ;  /* 0x00000009ff087220 */ /* 0x000fe20000400000 */
[----:B------:R-:W-:-:S07]  /*07c0*/  IMAD.MOV.U32 R0, RZ, RZ, RZ ;  /* 0x000000ffff007224 */ /* 0x000fce00078e00ff */
.L_x_1:
[----:B------:R-:W-:Y:S05]  /*07d0*/  BSYNC.RECONVERGENT B0 ;  /* 0x0000000000007941 */ /* 0x000fea0003800200 */
.L_x_0:
[----:B------:R-:W0:Y:S01]  /*07e0*/  LDCU UR4, c[0x0][0x38c] ;  /* 0x00007180ff0477ac */ /* 0x000e220008000800 */
[----:B------:R-:W-:Y:S01]  /*07f0*/  MOV R10, 0x37cbac00 ;  /* 0x37cbac00000a7802 */ /* 0x000fe20000000f00 */
[----:B------:R-:W-:Y:S01]  /*0800*/  FMUL R9, R8, R8 ;  /* 0x0000000808097220 */ /* 0x000fe20000400000 */
[C---:B------:R-:W-:Y:S01]  /*0810*/  LOP3.LUT R11, R0.reuse, 0x1, RZ, 0xc0, !PT ;  /* 0x00000001000b7812 */ /* 0x040fe200078ec0ff */
[----:B------:R-:W-:Y:S01]  /*0820*/  IMAD.MOV.U32 R12, RZ, RZ, 0x3d2aaabb ;  /* 0x3d2aaabbff0c7424 */ /* 0x000fe200078e00ff */
[----:B------:R-:W-:Y:S01]  /*0830*/  LOP3.LUT P1, RZ, R0, 0x2, RZ, 0xc0, !PT ;  /* 0x0000000200ff7812 */ /* 0x000fe2000782c0ff */
[----:B------:R-:W-:Y:S01]  /*0840*/  FFMA R10, R9, R10, -0.0013887860113754868507 ;  /* 0xbab607ed090a7423 */ /* 0x000fe2000000000a */
[----:B------:R-:W-:Y:S01]  /*0850*/  ISETP.NE.U32.AND P0, PT, R11, 0x1, PT ;  /* 0x000000010b00780c */ /* 0x000fe20003f05070 */
[----:B------:R-:W-:Y:S02]  /*0860*/  IMAD.MOV.U32 R11, RZ, RZ, 0x3effffff ;  /* 0x3effffffff0b7424 */ /* 0x000fe400078e00ff */
[----:B------:R-:W-:Y:S01]  /*0870*/  VIADD R7, R7, 0x1 ;  /* 0x0000000107077836 */ /* 0x000fe20000000000 */
[----:B------:R-:W-:-:S02]  /*0880*/  FSEL R10, R10, -0.00019574658654164522886, !P0 ;  /* 0xb94d41530a0a7808 */ /* 0x000fc40004000000 */
[----:B------:R-:W-:Y:S02]  /*0890*/  FSEL R12, R12, 0.0083327032625675201416, !P0 ;  /* 0x3c0885e40c0c7808 */ /* 0x000fe40004000000 */
[----:B------:R-:W-:Y:S02]  /*08a0*/  FSEL R11, -R11, -0.16666662693023681641, !P0 ;  /* 0xbe2aaaa80b0b7808 */ /* 0x000fe40004000100 */
[----:B------:R-:W-:Y:S01]  /*08b0*/  FSEL R0, R8, 1, P0 ;  /* 0x3f80000008007808 */ /* 0x000fe20000000000 */
[----:B------:R-:W-:Y:S01]  /*08c0*/  FFMA R10, R9, R10, R12 ;  /* 0x0000000a090a7223 */ /* 0x000fe2000000000c */
[----:B0-----:R-:W-:-:S03]  /*08d0*/  ISETP.NE.AND P0, PT, R7, UR4, PT ;  /* 0x0000000407007c0c */ /* 0x001fc6000bf05270 */
[C---:B------:R-:W-:Y:S01]  /*08e0*/  FFMA R10, R9.reuse, R10, R11 ;  /* 0x0000000a090a7223 */ /* 0x040fe2000000000b */
[----:B------:R-:W-:-:S04]  /*08f0*/  FFMA R9, R9, R0, RZ ;  /* 0x0000000009097223 */ /* 0x000fc800000000ff */
[----:B------:R-:W-:-:S04]  /*0900*/  FFMA R9, R9, R10, R0 ;  /* 0x0000000a09097223 */ /* 0x000fc80000000000 */
[----:B------:R-:W-:-:S04]  /*0910*/  @P1 FADD R9, RZ, -R9 ;  /* 0x80000009ff091221 */ /* 0x000fc80000000000 */
[----:B------:R-:W-:Y:S01]  /*0920*/  FADD R9, R9, 1 ;  /* 0x3f80000009097421 */ /* 0x000fe20000000000 */
[----:B------:R-:W-:Y:S06]  /*0930*/  @P0 BRA `(.L_x_6) ;  /* 0xfffffff800000947 */ /* 0x000fec000383ffff */
[----:B------:R0:W-:Y:S01]  /*0940*/  STG.E desc[UR6][R2.64], R9 ;  /* 0x0000000902007986 */ /* 0x0001e2000c101906 */
[----:B------:R-:W-:-:S13]  /*0950*/  ISETP.NE.AND P2, PT, R19, RZ, PT ;  /* 0x000000ff1300720c */ /* 0x000fda0003f45270 */
[----:B0-----:R-:W-:Y:S05]  /*0960*/  @!P2 BRA `(.L_x_7) ;  /* 0xfffffff400d4a947 */ /* 0x001fea000383ffff */
[----:B------:R-:W-:Y:S05]  /*0970*/  EXIT ;  /* 0x000000000000794d */ /* 0x000fea0003800000 */
.L_x_8:
[----:B------:R-:W-:-:S00]  /*0980*/  BRA `(.L_x_8) ;  /* 0xfffffffc00fc7947 */ /* 0x000fc0000383ffff */
[----:B------:R-:W-:-:S00]  /*0990*/  NOP ;  /* 0x0000000000007918 */ /* 0x000fc00000000000 */
        /* <DEDUP_REMOVED lines=14> */
.L_x_9:


//--------------------- .nv.global.init           --------------------------
	.section	.nv.global.init,"aw",@progbits
	.align	4
.nv.global.init:
	.type		__cudart_i2opi_f,@object
	.size		__cudart_i2opi_f,(.L_0 - __cudart_i2opi_f)
__cudart_i2opi_f:
        /*0000*/ 	.byte	0x41, 0x90, 0x43, 0x3c, 0x99, 0x95, 0x62, 0xdb, 0xc0, 0xdd, 0x34, 0xf5, 0xd1, 0x57, 0x27, 0xfc
        /*0010*/ 	.byte	0x29, 0x15, 0x44, 0x4e, 0x6e, 0x83, 0xf9, 0xa2
.L_0:


//--------------------- .nv.shared.reserved.0     --------------------------
	.section	.nv.shared.reserved.0,"aw",@nobits
	.weak		__nv_reservedSMEM_offset_0_alias
	.size		__nv_reservedSMEM_offset_0_alias, 0, 64
	.other		__nv_reservedSMEM_offset_0_alias,@"STO_CUDA_RESERVED_SHARED STV_DEFAULT"
__nv_reservedSMEM_offset_0_alias:
	.zero		0
	.zero		64


//--------------------- .nv.constant0._Z11work_kernelPfii --------------------------
	.section	.nv.constant0._Z11work_kernelPfii,"a",@progbits
	.sectionflags	@""
	.align	4
.nv.constant0._Z11work_kernelPfii:
	.zero		912


//--------------------- SYMBOLS --------------------------

	.type		.nv.reservedSmem.offset0,@object
	.size		.nv.reservedSmem.offset0,0x4
